//
// Generated by NVIDIA NVVM Compiler
//
// Compiler Build ID: CL-36424714
// Cuda compilation tools, release 13.0, V13.0.88
// Based on NVVM 20.0.0
//

.version 9.0
.target sm_100
.address_size 64

	// .globl	_Z9reductionPfS_j
// _ZZ9reductionPfS_jE10partialSum has been demoted

.visible .entry _Z9reductionPfS_j(
	.param .u64 .ptr .align 1 _Z9reductionPfS_j_param_0,
	.param .u64 .ptr .align 1 _Z9reductionPfS_j_param_1,
	.param .u32 _Z9reductionPfS_j_param_2
)
{
	.reg .pred 	%p<8>;
	.reg .b16 	%rs<8>;
	.reg .b32 	%r<22>;
	.reg .b32 	%f<7>;
	.reg .b64 	%rd<11>;
	// demoted variable
	.shared .align 4 .b8 _ZZ9reductionPfS_jE10partialSum[4096];
	ld.param.u64 	%rd1, [_Z9reductionPfS_j_param_0];
	ld.param.u64 	%rd2, [_Z9reductionPfS_j_param_1];
	cvta.to.global.u64 	%rd3, %rd2;
	mov.u32 	%r21, %ntid.x;
	cvt.u16.u32 	%rs1, %r21;
	shl.b16 	%rs2, %rs1, 1;
	div.u16 	%rs3, 8, %rs2;
	cvt.u32.u16 	%r7, %rs3;
	mul.lo.s16 	%rs4, %rs3, %rs2;
	sub.s16 	%rs5, 8, %rs4;
	shr.u16 	%rs6, %rs5, 1;
	cvt.u32.u16 	%r8, %rs6;
	mov.u32 	%r9, %tid.x;
	mov.u32 	%r3, %ctaid.x;
	mul.lo.s32 	%r10, %r3, %r21;
	shl.b32 	%r11, %r10, 1;
	add.s32 	%r12, %r11, %r9;
	mul.wide.u32 	%rd4, %r12, 4;
	add.s64 	%rd5, %rd3, %rd4;
	ld.global.f32 	%f1, [%rd5];
	shl.b32 	%r13, %r9, 2;
	mov.u32 	%r14, _ZZ9reductionPfS_jE10partialSum;
	add.s32 	%r4, %r14, %r13;
	st.shared.f32 	[%r4], %f1;
	add.s32 	%r15, %r12, %r21;
	mul.wide.u32 	%rd6, %r15, 4;
	add.s64 	%rd7, %rd3, %rd6;
	ld.global.f32 	%f2, [%rd7];
	shl.b32 	%r16, %r21, 2;
	add.s32 	%r17, %r4, %r16;
	st.shared.f32 	[%r17], %f2;
	add.s32 	%r18, %r7, -1;
	setp.gt.u32 	%p2, %r3, %r18;
	setp.ge.u32 	%p3, %r9, %r8;
	and.pred  	%p1, %p2, %p3;
$L__BB0_1:
	bar.sync 	0;
	setp.ge.u32 	%p4, %r9, %r21;
	or.pred  	%p5, %p4, %p1;
	@%p5 bra 	$L__BB0_3;
	shl.b32 	%r19, %r21, 2;
	add.s32 	%r20, %r4, %r19;
	ld.shared.f32 	%f3, [%r20];
	ld.shared.f32 	%f4, [%r4];
	add.f32 	%f5, %f3, %f4;
	st.shared.f32 	[%r4], %f5;
$L__BB0_3:
	shr.u32 	%r6, %r21, 1;
	setp.gt.u32 	%p6, %r21, 1;
	mov.u32 	%r21, %r6;
	@%p6 bra 	$L__BB0_1;
	setp.ne.s32 	%p7, %r9, 0;
	@%p7 bra 	$L__BB0_6;
	ld.shared.f32 	%f6, [_ZZ9reductionPfS_jE10partialSum];
	cvta.to.global.u64 	%rd8, %rd1;
	mul.wide.u32 	%rd9, %r3, 4;
	add.s64 	%rd10, %rd8, %rd9;
	st.global.f32 	[%rd10], %f6;
$L__BB0_6:
	ret;

}


// ===== COMPILED SASS (sm_100) =====

	.target	sm_100

	.elftype	@"ET_EXEC"


//--------------------- .note.nv.tkinfo           --------------------------
	.section	.note.nv.tkinfo,"",@"SHT_NOTE"
	.sectionflags	@"SHF_NOTE_NV_TKINFO"
	.tkinfo
        /*0018*/ 	.word	0x00000002
        /*0030*/ 	.string	""
        /*0030*/ 	.string	"ptxas"
        /*0030*/ 	.string	"Cuda compilation tools, release 13.0, V13.0.88"
        /*0030*/ 	.string	"Build cuda_13.0.r13.0/compiler.36424714_0"
        /*0030*/ 	.string	"-arch sm_100 -m 64 "



//--------------------- .note.nv.cuinfo           --------------------------
	.section	.note.nv.cuinfo,"",@"SHT_NOTE"
	.sectionflags	@"SHF_NOTE_NV_CUINFO"
        /*0018*/ 	.short	0x0002
        /*001a*/ 	.short	0x0064
        /*001c*/ 	.short	0x0082
	.zero		2


//--------------------- .nv.info                  --------------------------
	.section	.nv.info,"",@"SHT_CUDA_INFO"
	.align	4


	//----- nvinfo : EIATTR_REGCOUNT
	.align		4
        /*0000*/ 	.byte	0x04, 0x2f
        /*0002*/ 	.short	(.L_1 - .L_0)
	.align		4
.L_0:
        /*0004*/ 	.word	index@(_Z9reductionPfS_j)
        /*0008*/ 	.word	0x0000000e


	//----- nvinfo : EIATTR_FRAME_SIZE
	.align		4
.L_1:
        /*000c*/ 	.byte	0x04, 0x11
        /*000e*/ 	.short	(.L_3 - .L_2)
	.align		4
.L_2:
        /*0010*/ 	.word	index@($__internal_0_$__cuda_sm20_div_u16)
        /*0014*/ 	.word	0x00000000


	//----- nvinfo : EIATTR_FRAME_SIZE
	.align		4
.L_3:
        /*0018*/ 	.byte	0x04, 0x11
        /*001a*/ 	.short	(.L_5 - .L_4)
	.align		4
.L_4:
        /*001c*/ 	.word	index@(_Z9reductionPfS_j)
        /*0020*/ 	.word	0x00000000


	//----- nvinfo : EIATTR_MIN_STACK_SIZE
	.align		4
.L_5:
        /*0024*/ 	.byte	0x04, 0x12
        /*0026*/ 	.short	(.L_7 - .L_6)
	.align		4
.L_6:
        /*0028*/ 	.word	index@(_Z9reductionPfS_j)
        /*002c*/ 	.word	0x00000000
.L_7:


//--------------------- .nv.compat                --------------------------
	.section	.nv.compat,"",@"SHT_CUDA_COMPAT_INFO"
	.align	4
        /*0000*/ 	.byte	0x02, 0x09, 0x00, 0x00, 0x02, 0x02, 0x01, 0x00, 0x02, 0x05, 0x05, 0x00, 0x03, 0x07, 0x01, 0x01
        /*0010*/ 	.byte	0x02, 0x03, 0x00, 0x00, 0x02, 0x06, 0x01, 0x00, 0x04, 0x0b, 0x08, 0x00, 0x01, 0x00, 0x00, 0x00
        /*0020*/ 	.byte	0x00, 0x00, 0x00, 0x00


//--------------------- .nv.info._Z9reductionPfS_j --------------------------
	.section	.nv.info._Z9reductionPfS_j,"",@"SHT_CUDA_INFO"
	.sectionflags	@""
	.align	4


	//----- nvinfo : EIATTR_CUDA_API_VERSION
	.align		4
        /*0000*/ 	.byte	0x04, 0x37
        /*0002*/ 	.short	(.L_9 - .L_8)
.L_8:
        /*0004*/ 	.word	0x00000082


	//----- nvinfo : EIATTR_KPARAM_INFO
	.align		4
.L_9:
        /*0008*/ 	.byte	0x04, 0x17
        /*000a*/ 	.short	(.L_11 - .L_10)
.L_10:
        /*000c*/ 	.word	0x00000000
        /*0010*/ 	.short	0x0002
        /*0012*/ 	.short	0x0010
        /*0014*/ 	.byte	0x00, 0xf0, 0x11, 0x00


	//----- nvinfo : EIATTR_KPARAM_INFO
	.align		4
.L_11:
        /*0018*/ 	.byte	0x04, 0x17
        /*001a*/ 	.short	(.L_13 - .L_12)
.L_12:
        /*001c*/ 	.word	0x00000000
        /*0020*/ 	.short	0x0001
        /*0022*/ 	.short	0x0008
        /*0024*/ 	.byte	0x00, 0xf5, 0x21, 0x00


	//----- nvinfo : EIATTR_KPARAM_INFO
	.align		4
.L_13:
        /*0028*/ 	.byte	0x04, 0x17
        /*002a*/ 	.short	(.L_15 - .L_14)
.L_14:
        /*002c*/ 	.word	0x00000000
        /*0030*/ 	.short	0x0000
        /*0032*/ 	.short	0x0000
        /*0034*/ 	.byte	0x00, 0xf5, 0x21, 0x00


	//----- nvinfo : EIATTR_SPARSE_MMA_MASK
	.align		4
.L_15:
        /*0038*/ 	.byte	0x03, 0x50
        /*003a*/ 	.short	0x0000


	//----- nvinfo : EIATTR_MAXREG_COUNT
	.align		4
        /*003c*/ 	.byte	0x03, 0x1b
        /*003e*/ 	.short	0x00ff


	//----- nvinfo : EIATTR_NUM_BARRIERS
	.align		4
        /*0040*/ 	.byte	0x02, 0x4c
        /*0042*/ 	.byte	0x01
	.zero		1


	//----- nvinfo : EIATTR_MERCURY_ISA_VERSION
	.align		4
        /*0044*/ 	.byte	0x03, 0x5f
        /*0046*/ 	.short	0x0101


	//----- nvinfo : EIATTR_VRC_CTA_INIT_COUNT
	.align		4
        /*0048*/ 	.byte	0x02, 0x4a
	.zero		1
	.zero		1


	//----- nvinfo : EIATTR_EXIT_INSTR_OFFSETS
	.align		4
        /*004c*/ 	.byte	0x04, 0x1c
        /*004e*/ 	.short	(.L_17 - .L_16)


	//   ....[0]....
.L_16:
        /*0050*/ 	.word	0x00000310


	//   ....[1]....
        /*0054*/ 	.word	0x00000390


	//----- nvinfo : EIATTR_CRS_STACK_SIZE
	.align		4
.L_17:
        /*0058*/ 	.byte	0x04, 0x1e
        /*005a*/ 	.short	(.L_19 - .L_18)
.L_18:
        /*005c*/ 	.word	0x00000000


	//----- nvinfo : EIATTR_CBANK_PARAM_SIZE
	.align		4
.L_19:
        /*0060*/ 	.byte	0x03, 0x19
        /*0062*/ 	.short	0x0014


	//----- nvinfo : EIATTR_PARAM_CBANK
	.align		4
        /*0064*/ 	.byte	0x04, 0x0a
        /*0066*/ 	.short	(.L_21 - .L_20)
	.align		4
.L_20:
        /*0068*/ 	.word	index@(.nv.constant0._Z9reductionPfS_j)
        /*006c*/ 	.short	0x0380
        /*006e*/ 	.short	0x0014


	//----- nvinfo : EIATTR_SW_WAR
	.align		4
.L_21:
        /*0070*/ 	.byte	0x04, 0x36
        /*0072*/ 	.short	(.L_23 - .L_22)
.L_22:
        /*0074*/ 	.word	0x00000008
.L_23:


//--------------------- .nv.callgraph             --------------------------
	.section	.nv.callgraph,"",@"SHT_CUDA_CALLGRAPH"
	.align	4
	.sectionentsize	8
	.align		4
        /*0000*/ 	.word	0x00000000
	.align		4
        /*0004*/ 	.word	0xffffffff
	.align		4
        /*0008*/ 	.word	0x00000000
	.align		4
        /*000c*/ 	.word	0xfffffffe
	.align		4
        /*0010*/ 	.word	0x00000000
	.align		4
        /*0014*/ 	.word	0xfffffffd
	.align		4
        /*0018*/ 	.word	0x00000000
	.align		4
        /*001c*/ 	.word	0xfffffffc


//--------------------- .text._Z9reductionPfS_j   --------------------------
	.section	.text._Z9reductionPfS_j,"ax",@progbits
	.align	128
        .global         _Z9reductionPfS_j
        .type           _Z9reductionPfS_j,@function
        .size           _Z9reductionPfS_j,(.L_x_2 - _Z9reductionPfS_j)
        .other          _Z9reductionPfS_j,@"STO_CUDA_ENTRY STV_DEFAULT"
_Z9reductionPfS_j:
.text._Z9reductionPfS_j:
[----:B------:R-:W-:Y:S01]  /*0000*/  LDC R1, c[0x0][0x37c] ;  /* 0x0000df00ff017b82 */ /* 0x000fe20000000800 */
[----:B------:R-:W0:Y:S01]  /*0010*/  LDCU UR8, c[0x0][0x360] ;  /* 0x00006c00ff0877ac */ /* 0x000e220008000800 */
[----:B------:R-:W-:Y:S01]  /*0020*/  MOV R4, 0x80 ;  /* 0x0000008000047802 */ /* 0x000fe20000000f00 */
[----:B------:R-:W1:Y:S01]  /*0030*/  LDCU.64 UR6, c[0x0][0x358] ;  /* 0x00006b00ff0677ac */ /* 0x000e620008000a00 */
[----:B0-----:R-:W-:Y:S02]  /*0040*/  USHF.L.U32 UR4, UR8, 0x1, URZ ;  /* 0x0000000108047899 */ /* 0x001fe400080006ff */
[----:B------:R-:W-:Y:S02]  /*0050*/  IMAD.U32 R3, RZ, RZ, UR8 ;  /* 0x00000008ff037e24 */ /* 0x000fe4000f8e00ff */
[----:B-1----:R-:W-:-:S12]  /*0060*/  ULOP3.LUT UR5, UR4, 0xffff, URZ, 0xc0, !UPT ;  /* 0x0000ffff04057892 */ /* 0x002fd8000f8ec0ff */
[----:B------:R-:W-:Y:S05]  /*0070*/  CALL.REL.NOINC `($__internal_0_$__cuda_sm20_div_u16) ;  /* 0x0000000000c87944 */ /* 0x000fea0003c00000 */
[----:B------:R-:W0:Y:S01]  /*0080*/  S2R R0, SR_CTAID.X ;  /* 0x0000000000007919 */ /* 0x000e220000002500 */
[----:B------:R-:W1:Y:S01]  /*0090*/  LDC.64 R6, c[0x0][0x388] ;  /* 0x0000e200ff067b82 */ /* 0x000e620000000a00 */
[----:B------:R-:W2:Y:S01]  /*00a0*/  S2R R2, SR_TID.X ;  /* 0x0000000000027919 */ /* 0x000ea20000002100 */
[----:B0-----:R-:W-:-:S04]  /*00b0*/  IMAD R5, R3, R0, RZ ;  /* 0x0000000003057224 */ /* 0x001fc800078e02ff */
[----:B--2---:R-:W-:-:S04]  /*00c0*/  IMAD R5, R5, 0x2, R2 ;  /* 0x0000000205057824 */ /* 0x004fc800078e0202 */
[----:B------:R-:W-:Y:S02]  /*00d0*/  IMAD.IADD R9, R3, 0x1, R5 ;  /* 0x0000000103097824 */ /* 0x000fe400078e0205 */
[----:B-1----:R-:W-:-:S04]  /*00e0*/  IMAD.WIDE.U32 R4, R5, 0x4, R6 ;  /* 0x0000000405047825 */ /* 0x002fc800078e0006 */
[----:B------:R-:W-:Y:S02]  /*00f0*/  IMAD.WIDE.U32 R6, R9, 0x4, R6 ;  /* 0x0000000409067825 */ /* 0x000fe400078e0006 */
[----:B------:R0:W2:Y:S04]  /*0100*/  LDG.E R9, desc[UR6][R4.64] ;  /* 0x0000000604097981 */ /* 0x0000a8000c1e1900 */
[----:B------:R1:W3:Y:S01]  /*0110*/  LDG.E R7, desc[UR6][R6.64] ;  /* 0x0000000606077981 */ /* 0x0002e2000c1e1900 */
[----:B------:R-:W4:Y:S01]  /*0120*/  S2UR UR5, SR_CgaCtaId ;  /* 0x00000000000579c3 */ /* 0x000f220000008800 */
[----:B------:R-:W-:Y:S01]  /*0130*/  UPRMT UR4, UR4, 0x9910, URZ ;  /* 0x0000991004047896 */ /* 0x000fe200080000ff */
[----:B------:R-:W-:-:S05]  /*0140*/  PRMT R8, R10, 0x9910, RZ ;  /* 0x000099100a087816 */ /* 0x000fca00000000ff */
[----:B------:R-:W-:Y:S01]  /*0150*/  IMAD R8, R8, UR4, RZ ;  /* 0x0000000408087c24 */ /* 0x000fe2000f8e02ff */
[----:B------:R-:W-:-:S03]  /*0160*/  UMOV UR4, 0x400 ;  /* 0x0000040000047882 */ /* 0x000fc60000000000 */
[----:B------:R-:W-:-:S05]  /*0170*/  IMAD.MOV R8, RZ, RZ, -R8 ;  /* 0x000000ffff087224 */ /* 0x000fca00078e0a08 */
[----:B0-----:R-:W-:-:S05]  /*0180*/  PRMT R4, R8, 0x7710, RZ ;  /* 0x0000771008047816 */ /* 0x001fca00000000ff */
[----:B------:R-:W-:Y:S01]  /*0190*/  VIADD R4, R4, 0x8 ;  /* 0x0000000804047836 */ /* 0x000fe20000000000 */
[----:B----4-:R-:W-:-:S04]  /*01a0*/  ULEA UR4, UR5, UR4, 0x18 ;  /* 0x0000000405047291 */ /* 0x010fc8000f8ec0ff */
[----:B------:R-:W-:Y:S02]  /*01b0*/  LOP3.LUT R4, R4, 0xffff, RZ, 0xc0, !PT ;  /* 0x0000ffff04047812 */ /* 0x000fe400078ec0ff */
[----:B-1----:R-:W-:Y:S02]  /*01c0*/  LEA R6, R2, UR4, 0x2 ;  /* 0x0000000402067c11 */ /* 0x002fe4000f8e10ff */
[----:B------:R-:W-:Y:S02]  /*01d0*/  SHF.R.U32.HI R5, RZ, 0x1, R4 ;  /* 0x00000001ff057819 */ /* 0x000fe40000011604 */
[----:B------:R-:W-:Y:S01]  /*01e0*/  LOP3.LUT R4, R10, 0xffff, RZ, 0xc0, !PT ;  /* 0x0000ffff0a047812 */ /* 0x000fe200078ec0ff */
[----:B------:R-:W-:Y:S01]  /*01f0*/  IMAD R8, R3, 0x4, R6 ;  /* 0x0000000403087824 */ /* 0x000fe200078e0206 */
[----:B------:R-:W-:-:S03]  /*0200*/  LOP3.LUT R5, R5, 0xffff, RZ, 0xc0, !PT ;  /* 0x0000ffff05057812 */ /* 0x000fc600078ec0ff */
[----:B------:R-:W-:Y:S01]  /*0210*/  VIADD R11, R4, 0xffffffff ;  /* 0xffffffff040b7836 */ /* 0x000fe20000000000 */
[----:B------:R-:W-:-:S04]  /*0220*/  ISETP.GE.U32.AND P0, PT, R2, R5, PT ;  /* 0x000000050200720c */ /* 0x000fc80003f06070 */
[----:B------:R-:W-:Y:S01]  /*0230*/  ISETP.GT.U32.AND P0, PT, R0, R11, P0 ;  /* 0x0000000b0000720c */ /* 0x000fe20000704070 */
[----:B--2---:R0:W-:Y:S04]  /*0240*/  STS [R6], R9 ;  /* 0x0000000906007388 */ /* 0x0041e80000000800 */
[----:B---3--:R0:W-:Y:S08]  /*0250*/  STS [R8], R7 ;  /* 0x0000000708007388 */ /* 0x0081f00000000800 */
.L_x_0:
[----:B------:R-:W-:Y:S01]  /*0260*/  BAR.SYNC.DEFER_BLOCKING 0x0 ;  /* 0x0000000000007b1d */ /* 0x000fe20000010000 */
[----:B------:R-:W-:-:S13]  /*0270*/  ISETP.GE.U32.OR P1, PT, R2, R3, P0 ;  /* 0x000000030200720c */ /* 0x000fda0000726470 */
[----:B------:R-:W-:Y:S01]  /*0280*/  @!P1 IMAD R4, R3, 0x4, R6 ;  /* 0x0000000403049824 */ /* 0x000fe200078e0206 */
[----:B------:R-:W-:Y:S05]  /*0290*/  @!P1 LDS R5, [R6] ;  /* 0x0000000006059984 */ /* 0x000fea0000000800 */
[----:B------:R-:W1:Y:S02]  /*02a0*/  @!P1 LDS R4, [R4] ;  /* 0x0000000004049984 */ /* 0x000e640000000800 */
[----:B-1----:R-:W-:-:S05]  /*02b0*/  @!P1 FADD R5, R4, R5 ;  /* 0x0000000504059221 */ /* 0x002fca0000000000 */
[----:B------:R1:W-:Y:S01]  /*02c0*/  @!P1 STS [R6], R5 ;  /* 0x0000000506009388 */ /* 0x0003e20000000800 */
[----:B------:R-:W-:Y:S02]  /*02d0*/  ISETP.GT.U32.AND P1, PT, R3, 0x1, PT ;  /* 0x000000010300780c */ /* 0x000fe40003f24070 */
[----:B------:R-:W-:-:S11]  /*02e0*/  SHF.R.U32.HI R3, RZ, 0x1, R3 ;  /* 0x00000001ff037819 */ /* 0x000fd60000011603 */
[----:B-1----:R-:W-:Y:S05]  /*02f0*/  @P1 BRA `(.L_x_0) ;  /* 0xfffffffc00d81947 */ /* 0x002fea000383ffff */
[----:B------:R-:W-:-:S13]  /*0300*/  ISETP.NE.AND P0, PT, R2, RZ, PT ;  /* 0x000000ff0200720c */ /* 0x000fda0003f05270 */
[----:B------:R-:W-:Y:S05]  /*0310*/  @P0 EXIT ;  /* 0x000000000000094d */ /* 0x000fea0003800000 */
[----:B------:R-:W1:Y:S01]  /*0320*/  S2UR UR5, SR_CgaCtaId ;  /* 0x00000000000579c3 */ /* 0x000e620000008800 */
[----:B------:R-:W-:-:S07]  /*0330*/  UMOV UR4, 0x400 ;  /* 0x0000040000047882 */ /* 0x000fce0000000000 */
[----:B------:R-:W2:Y:S01]  /*0340*/  LDC.64 R2, c[0x0][0x380] ;  /* 0x0000e000ff027b82 */ /* 0x000ea20000000a00 */
[----:B-1----:R-:W-:Y:S01]  /*0350*/  ULEA UR4, UR5, UR4, 0x18 ;  /* 0x0000000405047291 */ /* 0x002fe2000f8ec0ff */
[----:B--2---:R-:W-:-:S08]  /*0360*/  IMAD.WIDE.U32 R2, R0, 0x4, R2 ;  /* 0x0000000400027825 */ /* 0x004fd000078e0002 */
[----:B------:R-:W1:Y:S04]  /*0370*/  LDS R5, [UR4] ;  /* 0x00000004ff057984 */ /* 0x000e680008000800 */
[----:B-1----:R-:W-:Y:S01]  /*0380*/  STG.E desc[UR6][R2.64], R5 ;  /* 0x0000000502007986 */ /* 0x002fe2000c101906 */
[----:B------:R-:W-:Y:S05]  /*0390*/  EXIT ;  /* 0x000000000000794d */ /* 0x000fea0003800000 */
        .weak           $__internal_0_$__cuda_sm20_div_u16
        .type           $__internal_0_$__cuda_sm20_div_u16,@function
        .size           $__internal_0_$__cuda_sm20_div_u16,(.L_x_2 - $__internal_0_$__cuda_sm20_div_u16)
$__internal_0_$__cuda_sm20_div_u16:
[----:B------:R-:W0:Y:S01]  /*03a0*/  I2F.U16 R0, UR5 ;  /* 0x0000000500007d06 */ /* 0x000e220008101000 */
[----:B------:R-:W-:Y:S01]  /*03b0*/  IMAD.MOV.U32 R2, RZ, RZ, 0x4b800000 ;  /* 0x4b800000ff027424 */ /* 0x000fe200078e00ff */
[C---:B0-----:R-:W-:Y:S02]  /*03c0*/  FSETP.GEU.AND P1, PT, |R0|.reuse, 1.175494350822287508e-38, PT ;  /* 0x008000000000780b */ /* 0x041fe40003f2e200 */
[----:B------:R-:W-:Y:S02]  /*03d0*/  FSETP.GT.AND P0, PT, |R0|, 8.50705917302346158658e+37, PT ;  /* 0x7e8000000000780b */ /* 0x000fe40003f04200 */
[----:B------:R-:W-:-:S04]  /*03e0*/  FSEL R2, R2, 1, !P1 ;  /* 0x3f80000002027808 */ /* 0x000fc80004800000 */
[----:B------:R-:W-:Y:S02]  /*03f0*/  FSEL R5, R2, 0.25, !P0 ;  /* 0x3e80000002057808 */ /* 0x000fe40004000000 */
[----:B------:R-:W-:-:S03]  /*0400*/  ISETP.NE.U32.AND P0, PT, RZ, UR5, PT ;  /* 0x00000005ff007c0c */ /* 0x000fc6000bf05070 */
[----:B------:R-:W-:Y:S01]  /*0410*/  FMUL R2, R0, R5 ;  /* 0x0000000500027220 */ /* 0x000fe20000400000 */
[----:B------:R-:W-:-:S05]  /*0420*/  I2FP.F32.U32.RZ R0, 0x8 ;  /* 0x0000000800007845 */ /* 0x000fca000020d000 */
[----:B------:R-:W0:Y:S02]  /*0430*/  MUFU.RCP R2, R2 ;  /* 0x0000000200027308 */ /* 0x000e240000001000 */
[----:B0-----:R-:W-:-:S04]  /*0440*/  FMUL R5, R5, R2 ;  /* 0x0000000205057220 */ /* 0x001fc80000400000 */
[----:B------:R-:W-:-:S04]  /*0450*/  VIADD R5, R5, 0x2 ;  /* 0x0000000205057836 */ /* 0x000fc80000000000 */
[----:B------:R-:W-:Y:S01]  /*0460*/  FMUL.RZ R0, R0, R5 ;  /* 0x0000000500007220 */ /* 0x000fe2000040c000 */
[----:B------:R-:W-:-:S05]  /*0470*/  IMAD.MOV.U32 R5, RZ, RZ, 0x0 ;  /* 0x00000000ff057424 */ /* 0x000fca00078e00ff */
[----:B------:R-:W0:Y:S02]  /*0480*/  F2I.U32.TRUNC.NTZ R0, R0 ;  /* 0x0000000000007305 */ /* 0x000e24000020f000 */
[----:B0-----:R-:W-:Y:S01]  /*0490*/  LOP3.LUT R10, R0, 0xffff, RZ, 0xc0, !PT ;  /* 0x0000ffff000a7812 */ /* 0x001fe200078ec0ff */
[----:B------:R-:W-:Y:S01]  /*04a0*/  @!P0 IMAD.MOV.U32 R10, RZ, RZ, -0x1 ;  /* 0xffffffffff0a8424 */ /* 0x000fe200078e00ff */
[----:B------:R-:W-:Y:S06]  /*04b0*/  RET.REL.NODEC R4 `(_Z9reductionPfS_j) ;  /* 0xfffffff804d07950 */ /* 0x000fec0003c3ffff */
.L_x_1:
[----:B------:R-:W-:-:S00]  /*04c0*/  BRA `(.L_x_1) ;  /* 0xfffffffc00fc7947 */ /* 0x000fc0000383ffff */
[----:B------:R-:W-:-:S00]  /*04d0*/  NOP ;  /* 0x0000000000007918 */ /* 0x000fc00000000000 */
        /* <DEDUP_REMOVED lines=10> */
.L_x_2:


//--------------------- .nv.shared._Z9reductionPfS_j --------------------------
	.section	.nv.shared._Z9reductionPfS_j,"aw",@nobits
	.sectionflags	@""
	.align	4
.nv.shared._Z9reductionPfS_j:
	.zero		5120


//--------------------- .nv.shared.reserved.0     --------------------------
	.section	.nv.shared.reserved.0,"aw",@nobits
	.weak		__nv_reservedSMEM_offset_0_alias
	.size		__nv_reservedSMEM_offset_0_alias, 0, 64
	.other		__nv_reservedSMEM_offset_0_alias,@"STO_CUDA_RESERVED_SHARED STV_DEFAULT"
__nv_reservedSMEM_offset_0_alias:
	.zero		0
	.zero		64


//--------------------- .nv.constant0._Z9reductionPfS_j --------------------------
	.section	.nv.constant0._Z9reductionPfS_j,"a",@progbits
	.sectionflags	@""
	.align	4
.nv.constant0._Z9reductionPfS_j:
	.zero		916


//--------------------- SYMBOLS --------------------------

	.type		.nv.reservedSmem.offset0,@object
	.size		.nv.reservedSmem.offset0,0x4
	.type		.nv.reservedSmem.cap,@object
	.size		.nv.reservedSmem.cap,0x4
